//
// Generated by NVIDIA NVVM Compiler
//
// Compiler Build ID: CL-36424714
// Cuda compilation tools, release 13.0, V13.0.88
// Based on NVVM 20.0.0
//

.version 9.0
.target sm_100
.address_size 64

	// .globl	_Z13access_randomILb0EEvPfi

.visible .entry _Z13access_randomILb0EEvPfi(
	.param .u64 .ptr .align 1 _Z13access_randomILb0EEvPfi_param_0,
	.param .u32 _Z13access_randomILb0EEvPfi_param_1
)
.maxntid 128
{
	.reg .pred 	%p<2>;
	.reg .b32 	%r<36>;
	.reg .b32 	%f<12>;
	.reg .b64 	%rd<28>;

	ld.param.u64 	%rd1, [_Z13access_randomILb0EEvPfi_param_0];
	ld.param.u32 	%r2, [_Z13access_randomILb0EEvPfi_param_1];
	mov.u32 	%r3, %ctaid.x;
	shl.b32 	%r4, %r3, 7;
	mov.u32 	%r5, %tid.x;
	or.b32  	%r1, %r4, %r5;
	and.b32  	%r6, %r2, %r1;
	sub.s32 	%r7, %r6, %r1;
	shl.b32 	%r8, %r7, 3;
	cvt.s64.s32 	%rd7, %r6;
	xor.b64  	%rd8, %rd7, -3750763034362895579;
	mul.lo.s64 	%rd9, %rd8, 1099511628211;
	cvt.u32.u64 	%r9, %rd9;
	add.s32 	%r10, %r8, %r9;
	shl.b32 	%r11, %r10, 2;
	cvt.u64.u32 	%rd10, %r11;
	and.b64  	%rd11, %rd10, 8388604;
	add.s64 	%rd2, %rd1, %rd11;
	// begin inline asm
	ld.global.nc.f32 %f2, [%rd2];
	// end inline asm
	add.f32 	%f7, %f2, 0f00000000;
	add.s32 	%r12, %r6, 1;
	cvt.s64.s32 	%rd12, %r12;
	xor.b64  	%rd13, %rd9, %rd12;
	cvt.u32.u64 	%r13, %rd12;
	xor.b32  	%r14, %r9, %r13;
	mad.lo.s32 	%r15, %r14, 435, %r8;
	shl.b32 	%r16, %r15, 2;
	cvt.u64.u32 	%rd14, %r16;
	and.b64  	%rd15, %rd14, 8388604;
	add.s64 	%rd3, %rd1, %rd15;
	// begin inline asm
	ld.global.nc.f32 %f3, [%rd3];
	// end inline asm
	add.f32 	%f8, %f7, %f3;
	add.s32 	%r17, %r6, 2;
	cvt.u64.u32 	%rd16, %r17;
	cvt.u32.u64 	%r18, %rd13;
	mov.b64 	%rd17, 1099511628211;
	cvt.u32.u64 	%r19, %rd17;
	mul.lo.s32 	%r20, %r18, %r19;
	cvt.u32.u64 	%r21, %rd16;
	xor.b32  	%r22, %r20, %r21;
	mul.lo.s32 	%r23, %r22, 435;
	add.s32 	%r24, %r8, %r23;
	shl.b32 	%r25, %r24, 2;
	cvt.u64.u32 	%rd18, %r25;
	and.b64  	%rd19, %rd18, 8388604;
	add.s64 	%rd4, %rd1, %rd19;
	// begin inline asm
	ld.global.nc.f32 %f4, [%rd4];
	// end inline asm
	add.f32 	%f9, %f8, %f4;
	add.s32 	%r26, %r6, 3;
	xor.b32  	%r27, %r26, %r23;
	mul.lo.s32 	%r28, %r27, 435;
	add.s32 	%r29, %r8, %r28;
	shl.b32 	%r30, %r29, 2;
	cvt.u64.u32 	%rd20, %r30;
	and.b64  	%rd21, %rd20, 8388604;
	add.s64 	%rd5, %rd1, %rd21;
	// begin inline asm
	ld.global.nc.f32 %f5, [%rd5];
	// end inline asm
	add.f32 	%f10, %f9, %f5;
	add.s32 	%r31, %r6, 4;
	xor.b32  	%r32, %r31, %r28;
	mad.lo.s32 	%r33, %r32, 435, %r8;
	shl.b32 	%r34, %r33, 2;
	cvt.u64.u32 	%rd22, %r34;
	and.b64  	%rd23, %rd22, 8388604;
	add.s64 	%rd6, %rd1, %rd23;
	// begin inline asm
	ld.global.nc.f32 %f6, [%rd6];
	// end inline asm
	add.f32 	%f1, %f10, %f6;
	cvt.rn.f32.s32 	%f11, %r1;
	setp.neu.f32 	%p1, %f1, %f11;
	@%p1 bra 	$L__BB0_2;
	cvta.to.global.u64 	%rd24, %rd1;
	shl.b32 	%r35, %r1, 2;
	cvt.u64.u32 	%rd25, %r35;
	and.b64  	%rd26, %rd25, 8388604;
	add.s64 	%rd27, %rd24, %rd26;
	st.global.f32 	[%rd27], %f1;
$L__BB0_2:
	ret;

}
	// .globl	_Z13access_randomILb1EEvPfi
.visible .entry _Z13access_randomILb1EEvPfi(
	.param .u64 .ptr .align 1 _Z13access_randomILb1EEvPfi_param_0,
	.param .u32 _Z13access_randomILb1EEvPfi_param_1
)
.maxntid 128
{
	.reg .pred 	%p<2>;
	.reg .b32 	%r<37>;
	.reg .b32 	%f<12>;
	.reg .b64 	%rd<33>;

	ld.param.u64 	%rd7, [_Z13access_randomILb1EEvPfi_param_0];
	ld.param.u32 	%r2, [_Z13access_randomILb1EEvPfi_param_1];
	cvta.to.global.u64 	%rd1, %rd7;
	mov.u32 	%r3, %ctaid.x;
	shl.b32 	%r4, %r3, 7;
	mov.u32 	%r5, %tid.x;
	or.b32  	%r1, %r4, %r5;
	and.b32  	%r6, %r2, %r1;
	sub.s32 	%r7, %r6, %r1;
	shl.b32 	%r8, %r7, 3;
	cvt.s64.s32 	%rd8, %r6;
	xor.b64  	%rd9, %rd8, -3750763034362895579;
	mul.lo.s64 	%rd10, %rd9, 1099511628211;
	cvt.u32.u64 	%r9, %rd10;
	add.s32 	%r10, %r8, %r9;
	shl.b32 	%r11, %r10, 2;
	cvt.u64.u32 	%rd11, %r11;
	and.b64  	%rd12, %rd11, 8388604;
	add.s64 	%rd2, %rd7, %rd12;
	// begin inline asm
	ld.global.nc.f32 %f2, [%rd2];
	// end inline asm
	add.f32 	%f7, %f2, 0f00000000;
	add.s64 	%rd13, %rd1, %rd12;
	mov.b32 	%r12, 1065353216;
	st.global.u32 	[%rd13], %r12;
	add.s32 	%r13, %r6, 1;
	cvt.s64.s32 	%rd14, %r13;
	xor.b64  	%rd15, %rd10, %rd14;
	cvt.u32.u64 	%r14, %rd14;
	xor.b32  	%r15, %r9, %r14;
	mad.lo.s32 	%r16, %r15, 435, %r8;
	shl.b32 	%r17, %r16, 2;
	cvt.u64.u32 	%rd16, %r17;
	and.b64  	%rd17, %rd16, 8388604;
	add.s64 	%rd3, %rd7, %rd17;
	// begin inline asm
	ld.global.nc.f32 %f3, [%rd3];
	// end inline asm
	add.f32 	%f8, %f7, %f3;
	add.s64 	%rd18, %rd1, %rd17;
	st.global.u32 	[%rd18], %r12;
	add.s32 	%r18, %r6, 2;
	cvt.u64.u32 	%rd19, %r18;
	cvt.u32.u64 	%r19, %rd15;
	mov.b64 	%rd20, 1099511628211;
	cvt.u32.u64 	%r20, %rd20;
	mul.lo.s32 	%r21, %r19, %r20;
	cvt.u32.u64 	%r22, %rd19;
	xor.b32  	%r23, %r21, %r22;
	mul.lo.s32 	%r24, %r23, 435;
	add.s32 	%r25, %r8, %r24;
	shl.b32 	%r26, %r25, 2;
	cvt.u64.u32 	%rd21, %r26;
	and.b64  	%rd22, %rd21, 8388604;
	add.s64 	%rd4, %rd7, %rd22;
	// begin inline asm
	ld.global.nc.f32 %f4, [%rd4];
	// end inline asm
	add.f32 	%f9, %f8, %f4;
	add.s64 	%rd23, %rd1, %rd22;
	st.global.u32 	[%rd23], %r12;
	add.s32 	%r27, %r6, 3;
	xor.b32  	%r28, %r27, %r24;
	mul.lo.s32 	%r29, %r28, 435;
	add.s32 	%r30, %r8, %r29;
	shl.b32 	%r31, %r30, 2;
	cvt.u64.u32 	%rd24, %r31;
	and.b64  	%rd25, %rd24, 8388604;
	add.s64 	%rd5, %rd7, %rd25;
	// begin inline asm
	ld.global.nc.f32 %f5, [%rd5];
	// end inline asm
	add.f32 	%f10, %f9, %f5;
	add.s64 	%rd26, %rd1, %rd25;
	st.global.u32 	[%rd26], %r12;
	add.s32 	%r32, %r6, 4;
	xor.b32  	%r33, %r32, %r29;
	mad.lo.s32 	%r34, %r33, 435, %r8;
	shl.b32 	%r35, %r34, 2;
	cvt.u64.u32 	%rd27, %r35;
	and.b64  	%rd28, %rd27, 8388604;
	add.s64 	%rd6, %rd7, %rd28;
	// begin inline asm
	ld.global.nc.f32 %f6, [%rd6];
	// end inline asm
	add.f32 	%f1, %f10, %f6;
	add.s64 	%rd29, %rd1, %rd28;
	st.global.u32 	[%rd29], %r12;
	cvt.rn.f32.s32 	%f11, %r1;
	setp.neu.f32 	%p1, %f1, %f11;
	@%p1 bra 	$L__BB1_2;
	shl.b32 	%r36, %r1, 2;
	cvt.u64.u32 	%rd30, %r36;
	and.b64  	%rd31, %rd30, 8388604;
	add.s64 	%rd32, %rd1, %rd31;
	st.global.f32 	[%rd32], %f1;
$L__BB1_2:
	ret;

}


// ===== COMPILED SASS (sm_100) =====

	.target	sm_100

	.elftype	@"ET_EXEC"


//--------------------- .note.nv.tkinfo           --------------------------
	.section	.note.nv.tkinfo,"",@"SHT_NOTE"
	.sectionflags	@"SHF_NOTE_NV_TKINFO"
	.tkinfo
        /*0018*/ 	.word	0x00000002
        /*0030*/ 	.string	""
        /*0030*/ 	.string	"ptxas"
        /*0030*/ 	.string	"Cuda compilation tools, release 13.0, V13.0.88"
        /*0030*/ 	.string	"Build cuda_13.0.r13.0/compiler.36424714_0"
        /*0030*/ 	.string	"-arch sm_100 -m 64 "



//--------------------- .note.nv.cuinfo           --------------------------
	.section	.note.nv.cuinfo,"",@"SHT_NOTE"
	.sectionflags	@"SHF_NOTE_NV_CUINFO"
        /*0018*/ 	.short	0x0002
        /*001a*/ 	.short	0x0064
        /*001c*/ 	.short	0x0082
	.zero		2


//--------------------- .nv.info                  --------------------------
	.section	.nv.info,"",@"SHT_CUDA_INFO"
	.align	4


	//----- nvinfo : EIATTR_REGCOUNT
	.align		4
        /*0000*/ 	.byte	0x04, 0x2f
        /*0002*/ 	.short	(.L_1 - .L_0)
	.align		4
.L_0:
        /*0004*/ 	.word	index@(_Z13access_randomILb0EEvPfi)
        /*0008*/ 	.word	0x0000000e


	//----- nvinfo : EIATTR_FRAME_SIZE
	.align		4
.L_1:
        /*000c*/ 	.byte	0x04, 0x11
        /*000e*/ 	.short	(.L_3 - .L_2)
	.align		4
.L_2:
        /*0010*/ 	.word	index@(_Z13access_randomILb0EEvPfi)
        /*0014*/ 	.word	0x00000000


	//----- nvinfo : EIATTR_REGCOUNT
	.align		4
.L_3:
        /*0018*/ 	.byte	0x04, 0x2f
        /*001a*/ 	.short	(.L_5 - .L_4)
	.align		4
.L_4:
        /*001c*/ 	.word	index@(_Z13access_randomILb1EEvPfi)
        /*0020*/ 	.word	0x00000016


	//----- nvinfo : EIATTR_FRAME_SIZE
	.align		4
.L_5:
        /*0024*/ 	.byte	0x04, 0x11
        /*0026*/ 	.short	(.L_7 - .L_6)
	.align		4
.L_6:
        /*0028*/ 	.word	index@(_Z13access_randomILb1EEvPfi)
        /*002c*/ 	.word	0x00000000


	//----- nvinfo : EIATTR_MIN_STACK_SIZE
	.align		4
.L_7:
        /*0030*/ 	.byte	0x04, 0x12
        /*0032*/ 	.short	(.L_9 - .L_8)
	.align		4
.L_8:
        /*0034*/ 	.word	index@(_Z13access_randomILb1EEvPfi)
        /*0038*/ 	.word	0x00000000


	//----- nvinfo : EIATTR_MIN_STACK_SIZE
	.align		4
.L_9:
        /*003c*/ 	.byte	0x04, 0x12
        /*003e*/ 	.short	(.L_11 - .L_10)
	.align		4
.L_10:
        /*0040*/ 	.word	index@(_Z13access_randomILb0EEvPfi)
        /*0044*/ 	.word	0x00000000
.L_11:


//--------------------- .nv.compat                --------------------------
	.section	.nv.compat,"",@"SHT_CUDA_COMPAT_INFO"
	.align	4
        /*0000*/ 	.byte	0x02, 0x09, 0x00, 0x00, 0x02, 0x02, 0x01, 0x00, 0x02, 0x05, 0x05, 0x00, 0x03, 0x07, 0x01, 0x01
        /*0010*/ 	.byte	0x02, 0x03, 0x00, 0x00, 0x02, 0x06, 0x01, 0x00, 0x04, 0x0b, 0x08, 0x00, 0x09, 0x00, 0x00, 0x00
        /*0020*/ 	.byte	0x00, 0x00, 0x00, 0x00


//--------------------- .nv.info._Z13access_randomILb1EEvPfi --------------------------
	.section	.nv.info._Z13access_randomILb1EEvPfi,"",@"SHT_CUDA_INFO"
	.sectionflags	@""
	.align	4


	//----- nvinfo : EIATTR_CUDA_API_VERSION
	.align		4
        /*0000*/ 	.byte	0x04, 0x37
        /*0002*/ 	.short	(.L_13 - .L_12)
.L_12:
        /*0004*/ 	.word	0x00000082


	//----- nvinfo : EIATTR_KPARAM_INFO
	.align		4
.L_13:
        /*0008*/ 	.byte	0x04, 0x17
        /*000a*/ 	.short	(.L_15 - .L_14)
.L_14:
        /*000c*/ 	.word	0x00000000
        /*0010*/ 	.short	0x0001
        /*0012*/ 	.short	0x0008
        /*0014*/ 	.byte	0x00, 0xf0, 0x11, 0x00


	//----- nvinfo : EIATTR_KPARAM_INFO
	.align		4
.L_15:
        /*0018*/ 	.byte	0x04, 0x17
        /*001a*/ 	.short	(.L_17 - .L_16)
.L_16:
        /*001c*/ 	.word	0x00000000
        /*0020*/ 	.short	0x0000
        /*0022*/ 	.short	0x0000
        /*0024*/ 	.byte	0x00, 0xf5, 0x21, 0x00


	//----- nvinfo : EIATTR_SPARSE_MMA_MASK
	.align		4
.L_17:
        /*0028*/ 	.byte	0x03, 0x50
        /*002a*/ 	.short	0x0000


	//----- nvinfo : EIATTR_MAXREG_COUNT
	.align		4
        /*002c*/ 	.byte	0x03, 0x1b
        /*002e*/ 	.short	0x00ff


	//----- nvinfo : EIATTR_MERCURY_ISA_VERSION
	.align		4
        /*0030*/ 	.byte	0x03, 0x5f
        /*0032*/ 	.short	0x0101


	//----- nvinfo : EIATTR_VRC_CTA_INIT_COUNT
	.align		4
        /*0034*/ 	.byte	0x02, 0x4a
	.zero		1
	.zero		1


	//----- nvinfo : EIATTR_EXIT_INSTR_OFFSETS
	.align		4
        /*0038*/ 	.byte	0x04, 0x1c
        /*003a*/ 	.short	(.L_19 - .L_18)


	//   ....[0]....
.L_18:
        /*003c*/ 	.word	0x00000430


	//   ....[1]....
        /*0040*/ 	.word	0x00000490


	//----- nvinfo : EIATTR_MAX_THREADS
	.align		4
.L_19:
        /*0044*/ 	.byte	0x04, 0x05
        /*0046*/ 	.short	(.L_21 - .L_20)
.L_20:
        /*0048*/ 	.word	0x00000080
        /*004c*/ 	.word	0x00000001
        /*0050*/ 	.word	0x00000001


	//----- nvinfo : EIATTR_CBANK_PARAM_SIZE
	.align		4
.L_21:
        /*0054*/ 	.byte	0x03, 0x19
        /*0056*/ 	.short	0x000c


	//----- nvinfo : EIATTR_PARAM_CBANK
	.align		4
        /*0058*/ 	.byte	0x04, 0x0a
        /*005a*/ 	.short	(.L_23 - .L_22)
	.align		4
.L_22:
        /*005c*/ 	.word	index@(.nv.constant0._Z13access_randomILb1EEvPfi)
        /*0060*/ 	.short	0x0380
        /*0062*/ 	.short	0x000c


	//----- nvinfo : EIATTR_SW_WAR
	.align		4
.L_23:
        /*0064*/ 	.byte	0x04, 0x36
        /*0066*/ 	.short	(.L_25 - .L_24)
.L_24:
        /*0068*/ 	.word	0x00000008
.L_25:


//--------------------- .nv.info._Z13access_randomILb0EEvPfi --------------------------
	.section	.nv.info._Z13access_randomILb0EEvPfi,"",@"SHT_CUDA_INFO"
	.sectionflags	@""
	.align	4


	//----- nvinfo : EIATTR_CUDA_API_VERSION
	.align		4
        /*0000*/ 	.byte	0x04, 0x37
        /*0002*/ 	.short	(.L_27 - .L_26)
.L_26:
        /*0004*/ 	.word	0x00000082


	//----- nvinfo : EIATTR_KPARAM_INFO
	.align		4
.L_27:
        /*0008*/ 	.byte	0x04, 0x17
        /*000a*/ 	.short	(.L_29 - .L_28)
.L_28:
        /*000c*/ 	.word	0x00000000
        /*0010*/ 	.short	0x0001
        /*0012*/ 	.short	0x0008
        /*0014*/ 	.byte	0x00, 0xf0, 0x11, 0x00


	//----- nvinfo : EIATTR_KPARAM_INFO
	.align		4
.L_29:
        /*0018*/ 	.byte	0x04, 0x17
        /*001a*/ 	.short	(.L_31 - .L_30)
.L_30:
        /*001c*/ 	.word	0x00000000
        /*0020*/ 	.short	0x0000
        /*0022*/ 	.short	0x0000
        /*0024*/ 	.byte	0x00, 0xf5, 0x21, 0x00


	//----- nvinfo : EIATTR_SPARSE_MMA_MASK
	.align		4
.L_31:
        /*0028*/ 	.byte	0x03, 0x50
        /*002a*/ 	.short	0x0000


	//----- nvinfo : EIATTR_MAXREG_COUNT
	.align		4
        /*002c*/ 	.byte	0x03, 0x1b
        /*002e*/ 	.short	0x00ff


	//----- nvinfo : EIATTR_MERCURY_ISA_VERSION
	.align		4
        /*0030*/ 	.byte	0x03, 0x5f
        /*0032*/ 	.short	0x0101


	//----- nvinfo : EIATTR_VRC_CTA_INIT_COUNT
	.align		4
        /*0034*/ 	.byte	0x02, 0x4a
	.zero		1
	.zero		1


	//----- nvinfo : EIATTR_EXIT_INSTR_OFFSETS
	.align		4
        /*0038*/ 	.byte	0x04, 0x1c
        /*003a*/ 	.short	(.L_33 - .L_32)


	//   ....[0]....
.L_32:
        /*003c*/ 	.word	0x000003d0


	//   ....[1]....
        /*0040*/ 	.word	0x00000430


	//----- nvinfo : EIATTR_MAX_THREADS
	.align		4
.L_33:
        /*0044*/ 	.byte	0x04, 0x05
        /*0046*/ 	.short	(.L_35 - .L_34)
.L_34:
        /*0048*/ 	.word	0x00000080
        /*004c*/ 	.word	0x00000001
        /*0050*/ 	.word	0x00000001


	//----- nvinfo : EIATTR_CBANK_PARAM_SIZE
	.align		4
.L_35:
        /*0054*/ 	.byte	0x03, 0x19
        /*0056*/ 	.short	0x000c


	//----- nvinfo : EIATTR_PARAM_CBANK
	.align		4
        /*0058*/ 	.byte	0x04, 0x0a
        /*005a*/ 	.short	(.L_37 - .L_36)
	.align		4
.L_36:
        /*005c*/ 	.word	index@(.nv.constant0._Z13access_randomILb0EEvPfi)
        /*0060*/ 	.short	0x0380
        /*0062*/ 	.short	0x000c


	//----- nvinfo : EIATTR_SW_WAR
	.align		4
.L_37:
        /*0064*/ 	.byte	0x04, 0x36
        /*0066*/ 	.short	(.L_39 - .L_38)
.L_38:
        /*0068*/ 	.word	0x00000008
.L_39:


//--------------------- .nv.callgraph             --------------------------
	.section	.nv.callgraph,"",@"SHT_CUDA_CALLGRAPH"
	.align	4
	.sectionentsize	8
	.align		4
        /*0000*/ 	.word	0x00000000
	.align		4
        /*0004*/ 	.word	0xffffffff
	.align		4
        /*0008*/ 	.word	0x00000000
	.align		4
        /*000c*/ 	.word	0xfffffffe
	.align		4
        /*0010*/ 	.word	0x00000000
	.align		4
        /*0014*/ 	.word	0xfffffffd
	.align		4
        /*0018*/ 	.word	0x00000000
	.align		4
        /*001c*/ 	.word	0xfffffffc


//--------------------- .text._Z13access_randomILb1EEvPfi --------------------------
	.section	.text._Z13access_randomILb1EEvPfi,"ax",@progbits
	.align	128
        .global         _Z13access_randomILb1EEvPfi
        .type           _Z13access_randomILb1EEvPfi,@function
        .size           _Z13access_randomILb1EEvPfi,(.L_x_2 - _Z13access_randomILb1EEvPfi)
        .other          _Z13access_randomILb1EEvPfi,@"STO_CUDA_ENTRY STV_DEFAULT"
_Z13access_randomILb1EEvPfi:
.text._Z13access_randomILb1EEvPfi:
[----:B------:R-:W-:Y:S01]  /*0000*/  LDC R1, c[0x0][0x37c] ;  /* 0x0000df00ff017b82 */ /* 0x000fe20000000800 */
[----:B------:R-:W0:Y:S07]  /*0010*/  S2R R0, SR_TID.X ;  /* 0x0000000000007919 */ /* 0x000e2e0000002100 */
[----:B------:R-:W1:Y:S01]  /*0020*/  S2UR UR4, SR_CTAID.X ;  /* 0x00000000000479c3 */ /* 0x000e620000002500 */
[----:B------:R-:W2:Y:S01]  /*0030*/  LDCU UR5, c[0x0][0x388] ;  /* 0x00007100ff0577ac */ /* 0x000ea20008000800 */
[----:B------:R-:W3:Y:S01]  /*0040*/  LDCU.64 UR6, c[0x0][0x380] ;  /* 0x00007000ff0677ac */ /* 0x000ee20008000a00 */
[----:B-1----:R-:W-:-:S06]  /*0050*/  USHF.L.U32 UR4, UR4, 0x7, URZ ;  /* 0x0000000704047899 */ /* 0x002fcc00080006ff */
[----:B0-----:R-:W-:-:S04]  /*0060*/  LOP3.LUT R0, R0, UR4, RZ, 0xfc, !PT ;  /* 0x0000000400007c12 */ /* 0x001fc8000f8efcff */
[----:B--2---:R-:W-:Y:S01]  /*0070*/  LOP3.LUT R3, R0, UR5, RZ, 0xc0, !PT ;  /* 0x0000000500037c12 */ /* 0x004fe2000f8ec0ff */
[----:B------:R-:W0:Y:S03]  /*0080*/  LDCU.64 UR4, c[0x0][0x358] ;  /* 0x00006b00ff0477ac */ /* 0x000e260008000a00 */
[C---:B------:R-:W-:Y:S01]  /*0090*/  LOP3.LUT R2, R3.reuse, 0x84222325, RZ, 0x3c, !PT ;  /* 0x8422232503027812 */ /* 0x040fe200078e3cff */
[----:B------:R-:W-:-:S04]  /*00a0*/  VIADD R5, R3, 0x2 ;  /* 0x0000000203057836 */ /* 0x000fc80000000000 */
[----:B------:R-:W-:Y:S02]  /*00b0*/  IMAD R7, R2, 0x1b3, RZ ;  /* 0x000001b302077824 */ /* 0x000fe400078e02ff */
[----:B------:R-:W-:-:S05]  /*00c0*/  VIADD R2, R3, 0x1 ;  /* 0x0000000103027836 */ /* 0x000fca0000000000 */
[----:B------:R-:W-:Y:S01]  /*00d0*/  LOP3.LUT R9, R7, R2, RZ, 0x3c, !PT ;  /* 0x0000000207097212 */ /* 0x000fe200078e3cff */
[----:B------:R-:W-:-:S04]  /*00e0*/  IMAD.IADD R2, R3, 0x1, -R0 ;  /* 0x0000000103027824 */ /* 0x000fc800078e0a00 */
[----:B------:R-:W-:Y:S01]  /*00f0*/  IMAD R6, R9, 0x1b3, RZ ;  /* 0x000001b309067824 */ /* 0x000fe200078e02ff */
[----:B------:R-:W-:-:S04]  /*0100*/  SHF.L.U32 R4, R2, 0x3, RZ ;  /* 0x0000000302047819 */ /* 0x000fc800000006ff */
[----:B------:R-:W-:Y:S01]  /*0110*/  LOP3.LUT R5, R6, R5, RZ, 0x3c, !PT ;  /* 0x0000000506057212 */ /* 0x000fe200078e3cff */
[----:B------:R-:W-:Y:S02]  /*0120*/  IMAD.IADD R2, R4, 0x1, R7 ;  /* 0x0000000104027824 */ /* 0x000fe400078e0207 */
[----:B------:R-:W-:Y:S02]  /*0130*/  VIADD R6, R3, 0x3 ;  /* 0x0000000303067836 */ /* 0x000fe40000000000 */
[----:B------:R-:W-:Y:S01]  /*0140*/  IMAD R7, R5, 0x1b3, RZ ;  /* 0x000001b305077824 */ /* 0x000fe200078e02ff */
[----:B------:R-:W-:Y:S01]  /*0150*/  SHF.L.U32 R2, R2, 0x2, RZ ;  /* 0x0000000202027819 */ /* 0x000fe200000006ff */
[----:B------:R-:W-:-:S03]  /*0160*/  IMAD R5, R9, 0x1b3, R4 ;  /* 0x000001b309057824 */ /* 0x000fc600078e0204 */
[-C--:B------:R-:W-:Y:S01]  /*0170*/  LOP3.LUT R6, R6, R7.reuse, RZ, 0x3c, !PT ;  /* 0x0000000706067212 */ /* 0x080fe200078e3cff */
[----:B------:R-:W-:Y:S01]  /*0180*/  IMAD.SHL.U32 R5, R5, 0x4, RZ ;  /* 0x0000000405057824 */ /* 0x000fe200078e00ff */
[----:B------:R-:W-:Y:S02]  /*0190*/  LOP3.LUT R2, R2, 0x7ffffc, RZ, 0xc0, !PT ;  /* 0x007ffffc02027812 */ /* 0x000fe400078ec0ff */
[----:B------:R-:W-:Y:S01]  /*01a0*/  IADD3 R7, PT, PT, R4, R7, RZ ;  /* 0x0000000704077210 */ /* 0x000fe20007ffe0ff */
[----:B------:R-:W-:Y:S01]  /*01b0*/  IMAD R9, R6, 0x1b3, RZ ;  /* 0x000001b306097824 */ /* 0x000fe200078e02ff */
[----:B---3--:R-:W-:Y:S01]  /*01c0*/  IADD3 R2, P0, PT, R2, UR6, RZ ;  /* 0x0000000602027c10 */ /* 0x008fe2000ff1e0ff */
[----:B------:R-:W-:Y:S01]  /*01d0*/  VIADD R6, R3, 0x4 ;  /* 0x0000000403067836 */ /* 0x000fe20000000000 */
[----:B------:R-:W-:Y:S01]  /*01e0*/  LOP3.LUT R5, R5, 0x7ffffc, RZ, 0xc0, !PT ;  /* 0x007ffffc05057812 */ /* 0x000fe200078ec0ff */
[----:B------:R-:W-:Y:S02]  /*01f0*/  IMAD.SHL.U32 R7, R7, 0x4, RZ ;  /* 0x0000000407077824 */ /* 0x000fe400078e00ff */
[----:B------:R-:W-:Y:S01]  /*0200*/  IMAD.X R3, RZ, RZ, UR7, P0 ;  /* 0x00000007ff037e24 */ /* 0x000fe200080e06ff */
[----:B------:R-:W-:-:S02]  /*0210*/  LOP3.LUT R11, R6, R9, RZ, 0x3c, !PT ;  /* 0x00000009060b7212 */ /* 0x000fc400078e3cff */
[----:B------:R-:W-:Y:S02]  /*0220*/  IADD3 R9, PT, PT, R4, R9, RZ ;  /* 0x0000000904097210 */ /* 0x000fe40007ffe0ff */
[----:B------:R-:W-:Y:S01]  /*0230*/  LOP3.LUT R7, R7, 0x7ffffc, RZ, 0xc0, !PT ;  /* 0x007ffffc07077812 */ /* 0x000fe200078ec0ff */
[----:B------:R-:W-:Y:S01]  /*0240*/  IMAD R11, R11, 0x1b3, R4 ;  /* 0x000001b30b0b7824 */ /* 0x000fe200078e0204 */
[----:B------:R-:W-:Y:S01]  /*0250*/  IADD3 R4, P0, PT, R5, UR6, RZ ;  /* 0x0000000605047c10 */ /* 0x000fe2000ff1e0ff */
[----:B------:R-:W-:Y:S01]  /*0260*/  IMAD.SHL.U32 R9, R9, 0x4, RZ ;  /* 0x0000000409097824 */ /* 0x000fe200078e00ff */
[----:B0-----:R-:W2:Y:S02]  /*0270*/  LDG.E.CONSTANT R12, desc[UR4][R2.64] ;  /* 0x00000004020c7981 */ /* 0x001ea4000c1e9900 */
[----:B------:R-:W-:Y:S01]  /*0280*/  SHF.L.U32 R11, R11, 0x2, RZ ;  /* 0x000000020b0b7819 */ /* 0x000fe200000006ff */
[----:B------:R-:W-:Y:S01]  /*0290*/  IMAD.X R5, RZ, RZ, UR7, P0 ;  /* 0x00000007ff057e24 */ /* 0x000fe200080e06ff */
[----:B------:R-:W-:-:S02]  /*02a0*/  IADD3 R6, P0, PT, R7, UR6, RZ ;  /* 0x0000000607067c10 */ /* 0x000fc4000ff1e0ff */
[----:B------:R-:W-:Y:S02]  /*02b0*/  LOP3.LUT R9, R9, 0x7ffffc, RZ, 0xc0, !PT ;  /* 0x007ffffc09097812 */ /* 0x000fe400078ec0ff */
[----:B------:R-:W-:Y:S01]  /*02c0*/  LOP3.LUT R11, R11, 0x7ffffc, RZ, 0xc0, !PT ;  /* 0x007ffffc0b0b7812 */ /* 0x000fe200078ec0ff */
[----:B------:R-:W-:Y:S01]  /*02d0*/  IMAD.X R7, RZ, RZ, UR7, P0 ;  /* 0x00000007ff077e24 */ /* 0x000fe200080e06ff */
[----:B------:R-:W-:Y:S01]  /*02e0*/  IADD3 R10, P0, PT, R9, UR6, RZ ;  /* 0x00000006090a7c10 */ /* 0x000fe2000ff1e0ff */
[----:B------:R-:W3:Y:S01]  /*02f0*/  LDG.E.CONSTANT R13, desc[UR4][R4.64] ;  /* 0x00000004040d7981 */ /* 0x000ee2000c1e9900 */
[----:B------:R-:W-:-:S03]  /*0300*/  IADD3 R8, P1, PT, R11, UR6, RZ ;  /* 0x000000060b087c10 */ /* 0x000fc6000ff3e0ff */
[----:B------:R-:W-:Y:S01]  /*0310*/  IMAD.X R11, RZ, RZ, UR7, P0 ;  /* 0x00000007ff0b7e24 */ /* 0x000fe200080e06ff */
[----:B------:R-:W4:Y:S01]  /*0320*/  LDG.E.CONSTANT R15, desc[UR4][R6.64] ;  /* 0x00000004060f7981 */ /* 0x000f22000c1e9900 */
[----:B------:R-:W-:-:S03]  /*0330*/  IADD3.X R9, PT, PT, RZ, UR7, RZ, P1, !PT ;  /* 0x00000007ff097c10 */ /* 0x000fc60008ffe4ff */
[----:B------:R-:W5:Y:S04]  /*0340*/  LDG.E.CONSTANT R17, desc[UR4][R10.64] ;  /* 0x000000040a117981 */ /* 0x000f68000c1e9900 */
[----:B------:R-:W5:Y:S01]  /*0350*/  LDG.E.CONSTANT R19, desc[UR4][R8.64] ;  /* 0x0000000408137981 */ /* 0x000f62000c1e9900 */
[----:B--2---:R-:W-:-:S04]  /*0360*/  FADD R12, RZ, R12 ;  /* 0x0000000cff0c7221 */ /* 0x004fc80000000000 */
[----:B---3--:R-:W-:-:S04]  /*0370*/  FADD R12, R12, R13 ;  /* 0x0000000d0c0c7221 */ /* 0x008fc80000000000 */
[----:B----4-:R-:W-:-:S04]  /*0380*/  FADD R12, R12, R15 ;  /* 0x0000000f0c0c7221 */ /* 0x010fc80000000000 */
[----:B-----5:R-:W-:-:S04]  /*0390*/  FADD R12, R12, R17 ;  /* 0x000000110c0c7221 */ /* 0x020fc80000000000 */
[----:B------:R-:W-:Y:S01]  /*03a0*/  FADD R19, R12, R19 ;  /* 0x000000130c137221 */ /* 0x000fe20000000000 */
[----:B------:R-:W-:Y:S01]  /*03b0*/  I2FP.F32.S32 R12, R0 ;  /* 0x00000000000c7245 */ /* 0x000fe20000201400 */
[----:B------:R-:W-:-:S03]  /*03c0*/  IMAD.MOV.U32 R13, RZ, RZ, 0x3f800000 ;  /* 0x3f800000ff0d7424 */ /* 0x000fc600078e00ff */
[----:B------:R-:W-:Y:S02]  /*03d0*/  FSETP.NEU.AND P0, PT, R19, R12, PT ;  /* 0x0000000c1300720b */ /* 0x000fe40003f0d000 */
[----:B------:R0:W-:Y:S04]  /*03e0*/  STG.E desc[UR4][R2.64], R13 ;  /* 0x0000000d02007986 */ /* 0x0001e8000c101904 */
[----:B------:R0:W-:Y:S04]  /*03f0*/  STG.E desc[UR4][R4.64], R13 ;  /* 0x0000000d04007986 */ /* 0x0001e8000c101904 */
[----:B------:R0:W-:Y:S04]  /*0400*/  STG.E desc[UR4][R6.64], R13 ;  /* 0x0000000d06007986 */ /* 0x0001e8000c101904 */
[----:B------:R0:W-:Y:S04]  /*0410*/  STG.E desc[UR4][R10.64], R13 ;  /* 0x0000000d0a007986 */ /* 0x0001e8000c101904 */
[----:B------:R0:W-:Y:S01]  /*0420*/  STG.E desc[UR4][R8.64], R13 ;  /* 0x0000000d08007986 */ /* 0x0001e2000c101904 */
[----:B------:R-:W-:Y:S05]  /*0430*/  @P0 EXIT ;  /* 0x000000000000094d */ /* 0x000fea0003800000 */
[----:B------:R-:W-:-:S05]  /*0440*/  IMAD.SHL.U32 R0, R0, 0x4, RZ ;  /* 0x0000000400007824 */ /* 0x000fca00078e00ff */
[----:B------:R-:W-:-:S04]  /*0450*/  LOP3.LUT R0, R0, 0x7ffffc, RZ, 0xc0, !PT ;  /* 0x007ffffc00007812 */ /* 0x000fc800078ec0ff */
[----:B0-----:R-:W-:-:S04]  /*0460*/  IADD3 R2, P0, PT, R0, UR6, RZ ;  /* 0x0000000600027c10 */ /* 0x001fc8000ff1e0ff */
[----:B------:R-:W-:-:S05]  /*0470*/  IADD3.X R3, PT, PT, RZ, UR7, RZ, P0, !PT ;  /* 0x00000007ff037c10 */ /* 0x000fca00087fe4ff */
[----:B------:R-:W-:Y:S01]  /*0480*/  STG.E desc[UR4][R2.64], R19 ;  /* 0x0000001302007986 */ /* 0x000fe2000c101904 */
[----:B------:R-:W-:Y:S05]  /*0490*/  EXIT ;  /* 0x000000000000794d */ /* 0x000fea0003800000 */
.L_x_0:
[----:B------:R-:W-:-:S00]  /*04a0*/  BRA `(.L_x_0) ;  /* 0xfffffffc00fc7947 */ /* 0x000fc0000383ffff */
[----:B------:R-:W-:-:S00]  /*04b0*/  NOP ;  /* 0x0000000000007918 */ /* 0x000fc00000000000 */
        /* <DEDUP_REMOVED lines=12> */
.L_x_2:


//--------------------- .text._Z13access_randomILb0EEvPfi --------------------------
	.section	.text._Z13access_randomILb0EEvPfi,"ax",@progbits
	.align	128
        .global         _Z13access_randomILb0EEvPfi
        .type           _Z13access_randomILb0EEvPfi,@function
        .size           _Z13access_randomILb0EEvPfi,(.L_x_3 - _Z13access_randomILb0EEvPfi)
        .other          _Z13access_randomILb0EEvPfi,@"STO_CUDA_ENTRY STV_DEFAULT"
_Z13access_randomILb0EEvPfi:
.text._Z13access_randomILb0EEvPfi:
        /* <DEDUP_REMOVED lines=43> */
[----:B------:R-:W-:-:S03]  /*02b0*/  LOP3.LUT R9, R9, 0x7ffffc, RZ, 0xc0, !PT ;  /* 0x007ffffc09097812 */ /* 0x000fc600078ec0ff */
[----:B------:R-:W-:Y:S01]  /*02c0*/  IMAD.X R7, RZ, RZ, UR7, P0 ;  /* 0x00000007ff077e24 */ /* 0x000fe200080e06ff */
[----:B------:R-:W-:Y:S01]  /*02d0*/  IADD3 R8, P0, PT, R9, UR6, RZ ;  /* 0x0000000609087c10 */ /* 0x000fe2000ff1e0ff */
[----:B------:R-:W3:Y:S01]  /*02e0*/  LDG.E.CONSTANT R5, desc[UR4][R4.64] ;  /* 0x0000000404057981 */ /* 0x000ee2000c1e9900 */
[----:B------:R-:W-:-:S03]  /*02f0*/  LOP3.LUT R11, R11, 0x7ffffc, RZ, 0xc0, !PT ;  /* 0x007ffffc0b0b7812 */ /* 0x000fc600078ec0ff */
[----:B------:R-:W-:Y:S01]  /*0300*/  IMAD.X R9, RZ, RZ, UR7, P0 ;  /* 0x00000007ff097e24 */ /* 0x000fe200080e06ff */
[----:B------:R-:W-:Y:S01]  /*0310*/  IADD3 R10, P1, PT, R11, UR6, RZ ;  /* 0x000000060b0a7c10 */ /* 0x000fe2000ff3e0ff */
[----:B------:R-:W4:Y:S03]  /*0320*/  LDG.E.CONSTANT R7, desc[UR4][R6.64] ;  /* 0x0000000406077981 */ /* 0x000f26000c1e9900 */
[----:B------:R-:W-:Y:S01]  /*0330*/  IADD3.X R11, PT, PT, RZ, UR7, RZ, P1, !PT ;  /* 0x00000007ff0b7c10 */ /* 0x000fe20008ffe4ff */
[----:B------:R-:W5:Y:S05]  /*0340*/  LDG.E.CONSTANT R9, desc[UR4][R8.64] ;  /* 0x0000000408097981 */ /* 0x000f6a000c1e9900 */
[----:B------:R-:W5:Y:S01]  /*0350*/  LDG.E.CONSTANT R11, desc[UR4][R10.64] ;  /* 0x000000040a0b7981 */ /* 0x000f62000c1e9900 */
[----:B--2---:R-:W-:-:S04]  /*0360*/  FADD R2, RZ, R2 ;  /* 0x00000002ff027221 */ /* 0x004fc80000000000 */
[----:B---3--:R-:W-:-:S04]  /*0370*/  FADD R2, R2, R5 ;  /* 0x0000000502027221 */ /* 0x008fc80000000000 */
[----:B----4-:R-:W-:-:S04]  /*0380*/  FADD R2, R2, R7 ;  /* 0x0000000702027221 */ /* 0x010fc80000000000 */
[----:B-----5:R-:W-:-:S04]  /*0390*/  FADD R2, R2, R9 ;  /* 0x0000000902027221 */ /* 0x020fc80000000000 */
[----:B------:R-:W-:Y:S01]  /*03a0*/  FADD R5, R2, R11 ;  /* 0x0000000b02057221 */ /* 0x000fe20000000000 */
[----:B------:R-:W-:-:S04]  /*03b0*/  I2FP.F32.S32 R2, R0 ;  /* 0x0000000000027245 */ /* 0x000fc80000201400 */
[----:B------:R-:W-:-:S13]  /*03c0*/  FSETP.NEU.AND P0, PT, R5, R2, PT ;  /* 0x000000020500720b */ /* 0x000fda0003f0d000 */
[----:B------:R-:W-:Y:S05]  /*03d0*/  @P0 EXIT ;  /* 0x000000000000094d */ /* 0x000fea0003800000 */
[----:B------:R-:W-:-:S05]  /*03e0*/  IMAD.SHL.U32 R0, R0, 0x4, RZ ;  /* 0x0000000400007824 */ /* 0x000fca00078e00ff */
[----:B------:R-:W-:-:S04]  /*03f0*/  LOP3.LUT R0, R0, 0x7ffffc, RZ, 0xc0, !PT ;  /* 0x007ffffc00007812 */ /* 0x000fc800078ec0ff */
[----:B------:R-:W-:-:S04]  /*0400*/  IADD3 R2, P0, PT, R0, UR6, RZ ;  /* 0x0000000600027c10 */ /* 0x000fc8000ff1e0ff */
[----:B------:R-:W-:-:S05]  /*0410*/  IADD3.X R3, PT, PT, RZ, UR7, RZ, P0, !PT ;  /* 0x00000007ff037c10 */ /* 0x000fca00087fe4ff */
[----:B------:R-:W-:Y:S01]  /*0420*/  STG.E desc[UR4][R2.64], R5 ;  /* 0x0000000502007986 */ /* 0x000fe2000c101904 */
[----:B------:R-:W-:Y:S05]  /*0430*/  EXIT ;  /* 0x000000000000794d */ /* 0x000fea0003800000 */
.L_x_1:
        /* <DEDUP_REMOVED lines=12> */
.L_x_3:


//--------------------- .nv.shared.reserved.0     --------------------------
	.section	.nv.shared.reserved.0,"aw",@nobits
	.weak		__nv_reservedSMEM_offset_0_alias
	.size		__nv_reservedSMEM_offset_0_alias, 0, 64
	.other		__nv_reservedSMEM_offset_0_alias,@"STO_CUDA_RESERVED_SHARED STV_DEFAULT"
__nv_reservedSMEM_offset_0_alias:
	.zero		0
	.zero		64


//--------------------- .nv.constant0._Z13access_randomILb1EEvPfi --------------------------
	.section	.nv.constant0._Z13access_randomILb1EEvPfi,"a",@progbits
	.sectionflags	@""
	.align	4
.nv.constant0._Z13access_randomILb1EEvPfi:
	.zero		908


//--------------------- .nv.constant0._Z13access_randomILb0EEvPfi --------------------------
	.section	.nv.constant0._Z13access_randomILb0EEvPfi,"a",@progbits
	.sectionflags	@""
	.align	4
.nv.constant0._Z13access_randomILb0EEvPfi:
	.zero		908


//--------------------- SYMBOLS --------------------------

	.type		.nv.reservedSmem.offset0,@object
	.size		.nv.reservedSmem.offset0,0x4
